	.headerflags	@"EF_CUDA_TEXMODE_UNIFIED EF_CUDA_64BIT_ADDRESS EF_CUDA_ACCELERATORS EF_CUDA_SM90 EF_CUDA_VIRTUAL_SM(EF_CUDA_SM90)"
	.elftype	@"ET_EXEC"


//--------------------- .nv.info                  --------------------------
	.section	.nv.info,"",@"SHT_CUDA_INFO"
	.align	4


	//----- nvinfo : EIATTR_REGCOUNT
	.align		4
        /*0000*/ 	.byte	0x04, 0x2f
        /*0002*/ 	.short	(.L_1 - .L_0)
	.align		4
.L_0:
        /*0004*/ 	.word	index@(triton_poi_fused_convolution_max_pool2d_with_indices_relu_11)
        /*0008*/ 	.word	0x00000022


	//----- nvinfo : EIATTR_MIN_STACK_SIZE
	.align		4
.L_1:
        /*000c*/ 	.byte	0x04, 0x12
        /*000e*/ 	.short	(.L_3 - .L_2)
	.align		4
.L_2:
        /*0010*/ 	.word	index@(triton_poi_fused_convolution_max_pool2d_with_indices_relu_11)
        /*0014*/ 	.word	0x00000000


	//----- nvinfo : EIATTR_FRAME_SIZE
	.align		4
.L_3:
        /*0018*/ 	.byte	0x04, 0x11
        /*001a*/ 	.short	(.L_5 - .L_4)
	.align		4
.L_4:
        /*001c*/ 	.word	index@(triton_poi_fused_convolution_max_pool2d_with_indices_relu_11)
        /*0020*/ 	.word	0x00000000


	//----- nvinfo : EIATTR_MIN_STACK_SIZE
	.align		4
.L_5:
        /*0024*/ 	.byte	0x04, 0x12
        /*0026*/ 	.short	(.L_7 - .L_6)
	.align		4
.L_6:
        /*0028*/ 	.word	index@(triton_poi_fused_convolution_max_pool2d_with_indices_relu_11)
        /*002c*/ 	.word	0x00000000
.L_7:


//--------------------- .nv.info.triton_poi_fused_convolution_max_pool2d_with_indices_relu_11 --------------------------
	.section	.nv.info.triton_poi_fused_convolution_max_pool2d_with_indices_relu_11,"",@"SHT_CUDA_INFO"
	.sectionflags	@""
	.align	4


	//----- nvinfo : EIATTR_CUDA_API_VERSION
	.align		4
        /*0000*/ 	.byte	0x04, 0x37
        /*0002*/ 	.short	(.L_9 - .L_8)
.L_8:
        /*0004*/ 	.word	0x0000007c


	//----- nvinfo : EIATTR_KPARAM_INFO
	.align		4
.L_9:
        /*0008*/ 	.byte	0x04, 0x17
        /*000a*/ 	.short	(.L_11 - .L_10)
.L_10:
        /*000c*/ 	.word	0x00000000
        /*0010*/ 	.short	0x0002
        /*0012*/ 	.short	0x0010
        /*0014*/ 	.byte	0x00, 0xf0, 0x11, 0x00


	//----- nvinfo : EIATTR_KPARAM_INFO
	.align		4
.L_11:
        /*0018*/ 	.byte	0x04, 0x17
        /*001a*/ 	.short	(.L_13 - .L_12)
.L_12:
        /*001c*/ 	.word	0x00000000
        /*0020*/ 	.short	0x0001
        /*0022*/ 	.short	0x0008
        /*0024*/ 	.byte	0x00, 0xf4, 0x21, 0x00


	//----- nvinfo : EIATTR_KPARAM_INFO
	.align		4
.L_13:
        /*0028*/ 	.byte	0x04, 0x17
        /*002a*/ 	.short	(.L_15 - .L_14)
.L_14:
        /*002c*/ 	.word	0x00000000
        /*0030*/ 	.short	0x0000
        /*0032*/ 	.short	0x0000
        /*0034*/ 	.byte	0x00, 0xf4, 0x21, 0x00


	//----- nvinfo : EIATTR_SPARSE_MMA_MASK
	.align		4
.L_15:
        /*0038*/ 	.byte	0x03, 0x50
        /*003a*/ 	.short	0x0000


	//----- nvinfo : EIATTR_MAXREG_COUNT
	.align		4
        /*003c*/ 	.byte	0x03, 0x1b
        /*003e*/ 	.short	0x00ff


	//----- nvinfo : EIATTR_EXIT_INSTR_OFFSETS
	.align		4
        /*0040*/ 	.byte	0x04, 0x1c
        /*0042*/ 	.short	(.L_17 - .L_16)


	//   ....[0]....
.L_16:
        /*0044*/ 	.word	0x00000840


	//----- nvinfo : EIATTR_REQNTID
	.align		4
.L_17:
        /*0048*/ 	.byte	0x04, 0x10
        /*004a*/ 	.short	(.L_19 - .L_18)
.L_18:
        /*004c*/ 	.word	0x00000080
        /*0050*/ 	.word	0x00000001
        /*0054*/ 	.word	0x00000001


	//----- nvinfo : EIATTR_CBANK_PARAM_SIZE
	.align		4
.L_19:
        /*0058*/ 	.byte	0x03, 0x19
        /*005a*/ 	.short	0x0014


	//----- nvinfo : EIATTR_PARAM_CBANK
	.align		4
        /*005c*/ 	.byte	0x04, 0x0a
        /*005e*/ 	.short	(.L_21 - .L_20)
	.align		4
.L_20:
        /*0060*/ 	.word	index@(.nv.constant0.triton_poi_fused_convolution_max_pool2d_with_indices_relu_11)
        /*0064*/ 	.short	0x0210
        /*0066*/ 	.short	0x0014


	//----- nvinfo : EIATTR_SW_WAR
	.align		4
.L_21:
        /*0068*/ 	.byte	0x04, 0x36
        /*006a*/ 	.short	(.L_23 - .L_22)
.L_22:
        /*006c*/ 	.word	0x00000008
.L_23:


//--------------------- .nv.callgraph             --------------------------
	.section	.nv.callgraph,"",@"SHT_CUDA_CALLGRAPH"
	.align	4
	.sectionentsize	8
	.align		4
        /*0000*/ 	.word	0x00000000
	.align		4
        /*0004*/ 	.word	0xffffffff
	.align		4
        /*0008*/ 	.word	0x00000000
	.align		4
        /*000c*/ 	.word	0xfffffffe
	.align		4
        /*0010*/ 	.word	0x00000000
	.align		4
        /*0014*/ 	.word	0xfffffffd
	.align		4
        /*0018*/ 	.word	0x00000000
	.align		4
        /*001c*/ 	.word	0xfffffffc


//--------------------- .text.triton_poi_fused_convolution_max_pool2d_with_indices_relu_11 --------------------------
	.section	.text.triton_poi_fused_convolution_max_pool2d_with_indices_relu_11,"ax",@progbits
	.align	128
        .global         triton_poi_fused_convolution_max_pool2d_with_indices_relu_11
        .type           triton_poi_fused_convolution_max_pool2d_with_indices_relu_11,@function
        .size           triton_poi_fused_convolution_max_pool2d_with_indices_relu_11,(.L_x_1 - triton_poi_fused_convolution_max_pool2d_with_indices_relu_11)
        .other          triton_poi_fused_convolution_max_pool2d_with_indices_relu_11,@"STO_CUDA_ENTRY STV_DEFAULT"
triton_poi_fused_convolution_max_pool2d_with_indices_relu_11:
.text.triton_poi_fused_convolution_max_pool2d_with_indices_relu_11:
[----:B------:R-:W-:Y:S01]  /*0000*/  LDC R1, c[0x0][0x28] ;  /* 0x00000a00ff017b82 */ /* 0x000fe20000000800 */
[----:B------:R-:W1:Y:S01]  /*0010*/  S2R R0, SR_TID.X ;  /* 0x0000000000007919 */ /* 0x000e620000002100 */
[----:B------:R-:W-:Y:S01]  /*0020*/  ULDC.64 UR4, c[0x0][0x208] ;  /* 0x0000820000047ab9 */ /* 0x000fe20000000a00 */
[----:B------:R-:W2:Y:S01]  /*0030*/  S2R R3, SR_CTAID.X ;  /* 0x0000000000037919 */ /* 0x000ea20000002500 */
[----:B-1----:R-:W-:Y:S01]  /*0040*/  IMAD.SHL.U32 R0, R0, 0x4, RZ ;  /* 0x0000000400007824 */ /* 0x002fe200078e00ff */
[----:B--2---:R-:W-:-:S04]  /*0050*/  SHF.R.S32.HI R5, RZ, 0x15, R3 ;  /* 0x00000015ff057819 */ /* 0x004fc80000011403 */
[----:B------:R-:W-:Y:S02]  /*0060*/  LOP3.LUT R0, R0, 0x1fc, RZ, 0xc0, !PT ;  /* 0x000001fc00007812 */ /* 0x000fe400078ec0ff */
[----:B------:R-:W-:-:S03]  /*0070*/  SGXT R5, R5, 0x1 ;  /* 0x000000010505781a */ /* 0x000fc60000000200 */
[----:B------:R-:W-:-:S05]  /*0080*/  IMAD R0, R3, 0x400, R0 ;  /* 0x0000040003007824 */ /* 0x000fca00078e0200 */
[----:B------:R-:W-:Y:S02]  /*0090*/  SHF.R.S32.HI R3, RZ, 0x1f, R0 ;  /* 0x0000001fff037819 */ /* 0x000fe40000011400 */
[-C--:B------:R-:W-:Y:S02]  /*00a0*/  LEA.HI R7, R5, R0.reuse, RZ, 0xb ;  /* 0x0000000005077211 */ /* 0x080fe400078f58ff */
[----:B------:R-:W-:Y:S02]  /*00b0*/  LEA.HI R4, R3, R0, RZ, 0x6 ;  /* 0x0000000003047211 */ /* 0x000fe400078f30ff */
[----:B------:R-:W1:Y:S01]  /*00c0*/  LDC.64 R2, c[0x0][0x210] ;  /* 0x00008400ff027b82 */ /* 0x000e620000000a00 */
[----:B------:R-:W-:Y:S01]  /*00d0*/  IMAD.SHL.U32 R9, R7, 0x4, RZ ;  /* 0x0000000407097824 */ /* 0x000fe200078e00ff */
[----:B------:R-:W-:Y:S02]  /*00e0*/  SHF.R.S32.HI R6, RZ, 0x6, R4 ;  /* 0x00000006ff067819 */ /* 0x000fe40000011404 */
[----:B------:R-:W-:-:S02]  /*00f0*/  LOP3.LUT R7, R4, 0xffffffc0, RZ, 0xc0, !PT ;  /* 0xffffffc004077812 */ /* 0x000fc400078ec0ff */
[----:B------:R-:W-:Y:S02]  /*0100*/  LEA.HI R8, R6, R6, RZ, 0x5 ;  /* 0x0000000606087211 */ /* 0x000fe400078f28ff */
[----:B------:R-:W-:Y:S01]  /*0110*/  LOP3.LUT R9, R9, 0xffffe000, RZ, 0xc0, !PT ;  /* 0xffffe00009097812 */ /* 0x000fe200078ec0ff */
[----:B------:R-:W-:Y:S01]  /*0120*/  IMAD.IADD R4, R0, 0x1, -R7 ;  /* 0x0000000100047824 */ /* 0x000fe200078e0a07 */
[----:B------:R-:W-:-:S03]  /*0130*/  LOP3.LUT R7, R8, 0x1ffffe0, RZ, 0xc0, !PT ;  /* 0x01ffffe008077812 */ /* 0x000fc600078ec0ff */
[----:B------:R-:W-:Y:S02]  /*0140*/  IMAD.IADD R8, R4, 0x1, R9 ;  /* 0x0000000104087824 */ /* 0x000fe400078e0209 */
[----:B------:R-:W-:-:S04]  /*0150*/  IMAD.IADD R7, R6, 0x1, -R7 ;  /* 0x0000000106077824 */ /* 0x000fc800078e0a07 */
[----:B------:R-:W-:-:S04]  /*0160*/  IMAD R7, R7, 0x80, R8 ;  /* 0x0000008007077824 */ /* 0x000fc800078e0208 */
[C---:B------:R-:W-:Y:S02]  /*0170*/  VIADD R13, R7.reuse, 0x40 ;  /* 0x00000040070d7836 */ /* 0x040fe40000000000 */
[----:B-1----:R-:W-:-:S04]  /*0180*/  IMAD.WIDE R20, R7, 0x4, R2 ;  /* 0x0000000407147825 */ /* 0x002fc800078e0202 */
[----:B------:R-:W-:Y:S02]  /*0190*/  IMAD.WIDE R12, R13, 0x4, R2 ;  /* 0x000000040d0c7825 */ /* 0x000fe400078e0202 */
[----:B------:R-:W2:Y:S04]  /*01a0*/  LDG.E.128 R20, desc[UR4][R20.64] ;  /* 0x0000000414147981 */ /* 0x000ea8000c1e1d00 */
[----:B------:R-:W2:Y:S01]  /*01b0*/  LDG.E.128 R12, desc[UR4][R12.64] ;  /* 0x000000040c0c7981 */ /* 0x000ea2000c1e1d00 */
[----:B------:R-:W-:-:S04]  /*01c0*/  VIADD R9, R7, 0x1000 ;  /* 0x0000100007097836 */ /* 0x000fc80000000000 */
[----:B------:R-:W-:-:S04]  /*01d0*/  IMAD.WIDE R8, R9, 0x4, R2 ;  /* 0x0000000409087825 */ /* 0x000fc800078e0202 */
[----:B------:R-:W-:Y:S02]  /*01e0*/  VIADD R6, R0, 0x200 ;  /* 0x0000020000067836 */ /* 0x000fe40000000000 */
[----:B------:R-:W3:Y:S01]  /*01f0*/  LDG.E.128 R8, desc[UR4][R8.64] ;  /* 0x0000000408087981 */ /* 0x000ee2000c1e1d00 */
[----:B------:R-:W-:Y:S02]  /*0200*/  VIADD R7, R7, 0x1040 ;  /* 0x0000104007077836 */ /* 0x000fe40000000000 */
[CC--:B------:R-:W-:Y:S02]  /*0210*/  LEA.HI R16, R5.reuse, R6.reuse, RZ, 0x6 ;  /* 0x0000000605107211 */ /* 0x0c0fe400078f30ff */
[----:B------:R-:W-:Y:S02]  /*0220*/  LEA.HI R5, R5, R6, RZ, 0xb ;  /* 0x0000000605057211 */ /* 0x000fe400078f58ff */
[----:B------:R-:W-:-:S03]  /*0230*/  SHF.R.S32.HI R16, RZ, 0x6, R16 ;  /* 0x00000006ff107819 */ /* 0x000fc60000011410 */
[----:B------:R-:W-:Y:S01]  /*0240*/  IMAD.SHL.U32 R6, R5, 0x4, RZ ;  /* 0x0000000405067824 */ /* 0x000fe200078e00ff */
[----:B------:R-:W-:-:S04]  /*0250*/  LEA.HI R5, R16, R16, RZ, 0x5 ;  /* 0x0000001010057211 */ /* 0x000fc800078f28ff */
[----:B------:R-:W-:Y:S02]  /*0260*/  LOP3.LUT R17, R6, 0xffffe000, RZ, 0xc0, !PT ;  /* 0xffffe00006117812 */ /* 0x000fe400078ec0ff */
[----:B------:R-:W-:-:S03]  /*0270*/  LOP3.LUT R5, R5, 0x1ffffe0, RZ, 0xc0, !PT ;  /* 0x01ffffe005057812 */ /* 0x000fc600078ec0ff */
[----:B------:R-:W-:Y:S02]  /*0280*/  IMAD.IADD R6, R4, 0x1, R17 ;  /* 0x0000000104067824 */ /* 0x000fe400078e0211 */
[----:B------:R-:W-:Y:S02]  /*0290*/  IMAD.IADD R25, R16, 0x1, -R5 ;  /* 0x0000000110197824 */ /* 0x000fe400078e0a05 */
[----:B------:R-:W-:-:S04]  /*02a0*/  IMAD.WIDE R4, R7, 0x4, R2 ;  /* 0x0000000407047825 */ /* 0x000fc800078e0202 */
[----:B------:R-:W-:Y:S02]  /*02b0*/  IMAD R25, R25, 0x80, R6 ;  /* 0x0000008019197824 */ /* 0x000fe400078e0206 */
[----:B------:R-:W4:Y:S02]  /*02c0*/  LDG.E.128 R4, desc[UR4][R4.64] ;  /* 0x0000000404047981 */ /* 0x000f24000c1e1d00 */
[C---:B------:R-:W-:Y:S02]  /*02d0*/  VIADD R17, R25.reuse, 0x40 ;  /* 0x0000004019117836 */ /* 0x040fe40000000000 */
[----:B------:R-:W-:-:S04]  /*02e0*/  IMAD.WIDE R28, R25, 0x4, R2 ;  /* 0x00000004191c7825 */ /* 0x000fc800078e0202 */
[----:B------:R-:W-:Y:S02]  /*02f0*/  IMAD.WIDE R16, R17, 0x4, R2 ;  /* 0x0000000411107825 */ /* 0x000fe400078e0202 */
[----:B------:R-:W5:Y:S04]  /*0300*/  LDG.E.128 R28, desc[UR4][R28.64] ;  /* 0x000000041c1c7981 */ /* 0x000f68000c1e1d00 */
[----:B------:R-:W5:Y:S01]  /*0310*/  LDG.E.128 R16, desc[UR4][R16.64] ;  /* 0x0000000410107981 */ /* 0x000f62000c1e1d00 */
[C---:B--2---:R-:W-:Y:S02]  /*0320*/  FSETP.GT.AND P0, PT, R12.reuse, R20, PT ;  /* 0x000000140c00720b */ /* 0x044fe40003f04000 */
[----:B------:R-:W-:Y:S02]  /*0330*/  FSETP.GT.AND P1, PT, R13, R21, PT ;  /* 0x000000150d00720b */ /* 0x000fe40003f24000 */
[----:B------:R-:W-:-:S02]  /*0340*/  FSETP.NAN.AND P2, PT, R12, R12, PT ;  /* 0x0000000c0c00720b */ /* 0x000fc40003f48000 */
[----:B------:R-:W-:-:S07]  /*0350*/  FSETP.NAN.AND P3, PT, R13, R13, PT ;  /* 0x0000000d0d00720b */ /* 0x000fce0003f68000 */
[----:B------:R-:W-:Y:S02]  /*0360*/  @!P0 FSEL R12, R12, R20, P2 ;  /* 0x000000140c0c8208 */ /* 0x000fe40001000000 */
[C---:B------:R-:W-:Y:S02]  /*0370*/  FSETP.GT.AND P0, PT, R14.reuse, R22, PT ;  /* 0x000000160e00720b */ /* 0x040fe40003f04000 */
[----:B------:R-:W-:Y:S02]  /*0380*/  FSETP.GT.AND P2, PT, R15, R23, PT ;  /* 0x000000170f00720b */ /* 0x000fe40003f44000 */
[----:B------:R-:W-:Y:S01]  /*0390*/  @!P1 FSEL R13, R13, R21, P3 ;  /* 0x000000150d0d9208 */ /* 0x000fe20001800000 */
[----:B------:R-:W-:Y:S01]  /*03a0*/  VIADD R21, R25, 0x1000 ;  /* 0x0000100019157836 */ /* 0x000fe20000000000 */
[----:B------:R-:W-:Y:S02]  /*03b0*/  FSETP.NAN.AND P1, PT, R14, R14, PT ;  /* 0x0000000e0e00720b */ /* 0x000fe40003f28000 */
[----:B------:R-:W-:Y:S01]  /*03c0*/  FSETP.NAN.AND P3, PT, R15, R15, PT ;  /* 0x0000000f0f00720b */ /* 0x000fe20003f68000 */
[----:B------:R-:W-:-:S04]  /*03d0*/  IMAD.WIDE R20, R21, 0x4, R2 ;  /* 0x0000000415147825 */ /* 0x000fc800078e0202 */
[----:B------:R-:W-:Y:S02]  /*03e0*/  @!P0 FSEL R14, R14, R22, P1 ;  /* 0x000000160e0e8208 */ /* 0x000fe40000800000 */
[----:B------:R-:W-:Y:S02]  /*03f0*/  @!P2 FSEL R15, R15, R23, P3 ;  /* 0x000000170f0fa208 */ /* 0x000fe40001800000 */
[----:B------:R-:W2:Y:S01]  /*0400*/  LDG.E.128 R20, desc[UR4][R20.64] ;  /* 0x0000000414147981 */ /* 0x000ea2000c1e1d00 */
[----:B------:R-:W-:-:S04]  /*0410*/  VIADD R25, R25, 0x1040 ;  /* 0x0000104019197836 */ /* 0x000fc80000000000 */
[----:B------:R-:W-:-:S05]  /*0420*/  IMAD.WIDE R2, R25, 0x4, R2 ;  /* 0x0000000419027825 */ /* 0x000fca00078e0202 */
[----:B------:R1:W2:Y:S01]  /*0430*/  LDG.E.128 R24, desc[UR4][R2.64] ;  /* 0x0000000402187981 */ /* 0x0002a2000c1e1d00 */
[-C--:B---3--:R-:W-:Y:S02]  /*0440*/  FSETP.NAN.AND P4, PT, R8, R8.reuse, PT ;  /* 0x000000080800720b */ /* 0x088fe40003f88000 */
[----:B------:R-:W-:Y:S02]  /*0450*/  FSETP.GEU.AND P0, PT, R12, R8, PT ;  /* 0x000000080c00720b */ /* 0x000fe40003f0e000 */
[-C--:B------:R-:W-:Y:S02]  /*0460*/  FSETP.NAN.AND P1, PT, R10, R10.reuse, PT ;  /* 0x0000000a0a00720b */ /* 0x080fe40003f28000 */
[----:B------:R-:W-:Y:S02]  /*0470*/  FSETP.GEU.AND P2, PT, R13, R9, PT ;  /* 0x000000090d00720b */ /* 0x000fe40003f4e000 */
[----:B------:R-:W-:Y:S01]  /*0480*/  FSETP.GEU.AND P3, PT, R14, R10, PT ;  /* 0x0000000a0e00720b */ /* 0x000fe20003f6e000 */
[----:B-1----:R-:W1:Y:S04]  /*0490*/  LDC.64 R2, c[0x0][0x218] ;  /* 0x00008600ff027b82 */ /* 0x002e680000000a00 */
[----:B------:R-:W-:-:S02]  /*04a0*/  @!P4 FSEL R8, R8, R12, !P0 ;  /* 0x0000000c0808c208 */ /* 0x000fc40004000000 */
[----:B------:R-:W-:Y:S02]  /*04b0*/  FSETP.NAN.AND P0, PT, R9, R9, PT ;  /* 0x000000090900720b */ /* 0x000fe40003f08000 */
[----:B------:R-:W-:Y:S02]  /*04c0*/  @!P1 FSEL R10, R10, R14, !P3 ;  /* 0x0000000e0a0a9208 */ /* 0x000fe40005800000 */
[----:B----4-:R-:W-:-:S09]  /*04d0*/  FSETP.NAN.AND P3, PT, R4, R4, PT ;  /* 0x000000040400720b */ /* 0x010fd20003f68000 */
[----:B------:R-:W-:Y:S02]  /*04e0*/  @!P0 FSEL R9, R9, R13, !P2 ;  /* 0x0000000d09098208 */ /* 0x000fe40005000000 */
[----:B------:R-:W-:Y:S02]  /*04f0*/  FSETP.NAN.AND P2, PT, R11, R11, PT ;  /* 0x0000000b0b00720b */ /* 0x000fe40003f48000 */
[----:B------:R-:W-:Y:S02]  /*0500*/  FSETP.NAN.AND P0, PT, R5, R5, PT ;  /* 0x000000050500720b */ /* 0x000fe40003f08000 */
[----:B------:R-:W-:Y:S02]  /*0510*/  FSETP.NAN.AND P1, PT, R6, R6, PT ;  /* 0x000000060600720b */ /* 0x000fe40003f28000 */
[----:B------:R-:W-:Y:S02]  /*0520*/  FSETP.GEU.AND P4, PT, R15, R11, PT ;  /* 0x0000000b0f00720b */ /* 0x000fe40003f8e000 */
[----:B------:R-:W-:-:S05]  /*0530*/  FSETP.GEU.AND P5, PT, R8, R4, PT ;  /* 0x000000040800720b */ /* 0x000fca0003fae000 */
[----:B------:R-:W-:Y:S02]  /*0540*/  @!P2 FSEL R11, R11, R15, !P4 ;  /* 0x0000000f0b0ba208 */ /* 0x000fe40006000000 */
[----:B------:R-:W-:Y:S02]  /*0550*/  FSETP.NAN.AND P2, PT, R7, R7, PT ;  /* 0x000000070700720b */ /* 0x000fe40003f48000 */
[----:B------:R-:W-:Y:S02]  /*0560*/  @!P3 SEL R4, R4, R8, !P5 ;  /* 0x000000080404b207 */ /* 0x000fe40006800000 */
[----:B-----5:R-:W-:Y:S02]  /*0570*/  FSETP.GT.AND P3, PT, R16, R28, PT ;  /* 0x0000001c1000720b */ /* 0x020fe40003f64000 */
[----:B------:R-:W-:Y:S02]  /*0580*/  FSETP.GEU.AND P4, PT, R9, R5, PT ;  /* 0x000000050900720b */ /* 0x000fe40003f8e000 */
[----:B------:R-:W-:-:S02]  /*0590*/  FSETP.GEU.AND P5, PT, R10, R6, PT ;  /* 0x000000060a00720b */ /* 0x000fc40003fae000 */
[----:B------:R-:W-:Y:S02]  /*05a0*/  @!P0 SEL R5, R5, R9, !P4 ;  /* 0x0000000905058207 */ /* 0x000fe40006000000 */
[----:B------:R-:W-:Y:S02]  /*05b0*/  @!P1 SEL R6, R6, R10, !P5 ;  /* 0x0000000a06069207 */ /* 0x000fe40006800000 */
[----:B------:R-:W-:Y:S02]  /*05c0*/  FSETP.GT.AND P1, PT, R17, R29, PT ;  /* 0x0000001d1100720b */ /* 0x000fe40003f24000 */
[----:B------:R-:W-:Y:S02]  /*05d0*/  FSETP.GT.AND P0, PT, R18, R30, PT ;  /* 0x0000001e1200720b */ /* 0x000fe40003f04000 */
[----:B------:R-:W-:Y:S02]  /*05e0*/  FSETP.GEU.AND P5, PT, R11, R7, PT ;  /* 0x000000070b00720b */ /* 0x000fe40003fae000 */
[----:B------:R-:W-:-:S02]  /*05f0*/  FSETP.NAN.AND P4, PT, R16, R16, PT ;  /* 0x000000101000720b */ /* 0x000fc40003f88000 */
[----:B------:R-:W-:Y:S02]  /*0600*/  @!P2 SEL R7, R7, R11, !P5 ;  /* 0x0000000b0707a207 */ /* 0x000fe40006800000 */
[----:B------:R-:W-:Y:S02]  /*0610*/  @!P3 FSEL R16, R16, R28, P4 ;  /* 0x0000001c1010b208 */ /* 0x000fe40002000000 */
[----:B------:R-:W-:Y:S02]  /*0620*/  FSETP.NAN.AND P4, PT, R17, R17, PT ;  /* 0x000000111100720b */ /* 0x000fe40003f88000 */
[----:B------:R-:W-:Y:S02]  /*0630*/  FSETP.GT.AND P3, PT, R19, R31, PT ;  /* 0x0000001f1300720b */ /* 0x000fe40003f64000 */
[----:B------:R-:W-:Y:S02]  /*0640*/  FSETP.NAN.AND P5, PT, R18, R18, PT ;  /* 0x000000121200720b */ /* 0x000fe40003fa8000 */
[----:B------:R-:W-:-:S02]  /*0650*/  @!P1 FSEL R17, R17, R29, P4 ;  /* 0x0000001d11119208 */ /* 0x000fc40002000000 */
[----:B------:R-:W-:Y:S02]  /*0660*/  @!P0 FSEL R18, R18, R30, P5 ;  /* 0x0000001e12128208 */ /* 0x000fe40002800000 */
[----:B------:R-:W-:-:S05]  /*0670*/  FSETP.NAN.AND P4, PT, R19, R19, PT ;  /* 0x000000131300720b */ /* 0x000fca0003f88000 */
[----:B------:R-:W-:Y:S01]  /*0680*/  @!P3 FSEL R19, R19, R31, P4 ;  /* 0x0000001f1313b208 */ /* 0x000fe20002000000 */
[----:B-1----:R-:W-:-:S05]  /*0690*/  IMAD.WIDE R2, R0, 0x4, R2 ;  /* 0x0000000400027825 */ /* 0x002fca00078e0202 */
[----:B------:R-:W-:Y:S01]  /*06a0*/  STG.E.128 desc[UR4][R2.64], R4 ;  /* 0x0000000402007986 */ /* 0x000fe2000c101d04 */
[----:B--2---:R-:W-:Y:S02]  /*06b0*/  FSETP.NAN.AND P2, PT, R20, R20, PT ;  /* 0x000000141400720b */ /* 0x004fe40003f48000 */
[-C--:B------:R-:W-:Y:S02]  /*06c0*/  FSETP.NAN.AND P0, PT, R21, R21.reuse, PT ;  /* 0x000000151500720b */ /* 0x080fe40003f08000 */
[----:B------:R-:W-:Y:S02]  /*06d0*/  FSETP.NAN.AND P1, PT, R22, R22, PT ;  /* 0x000000161600720b */ /* 0x000fe40003f28000 */
[----:B------:R-:W-:Y:S02]  /*06e0*/  FSETP.GEU.AND P5, PT, R16, R20, PT ;  /* 0x000000141000720b */ /* 0x000fe40003fae000 */
[----:B------:R-:W-:-:S05]  /*06f0*/  FSETP.GEU.AND P4, PT, R17, R21, PT ;  /* 0x000000151100720b */ /* 0x000fca0003f8e000 */
[----:B------:R-:W-:Y:S02]  /*0700*/  @!P2 FSEL R20, R20, R16, !P5 ;  /* 0x000000101414a208 */ /* 0x000fe40006800000 */
[----:B------:R-:W-:Y:S02]  /*0710*/  FSETP.NAN.AND P2, PT, R23, R23, PT ;  /* 0x000000171700720b */ /* 0x000fe40003f48000 */
[----:B------:R-:W-:Y:S02]  /*0720*/  FSETP.NAN.AND P3, PT, R24, R24, PT ;  /* 0x000000181800720b */ /* 0x000fe40003f68000 */
[----:B------:R-:W-:Y:S02]  /*0730*/  FSETP.GEU.AND P5, PT, R18, R22, PT ;  /* 0x000000161200720b */ /* 0x000fe40003fae000 */
[----:B------:R-:W-:Y:S02]  /*0740*/  @!P0 FSEL R21, R21, R17, !P4 ;  /* 0x0000001115158208 */ /* 0x000fe40006000000 */
[----:B------:R-:W-:-:S02]  /*0750*/  @!P1 FSEL R22, R22, R18, !P5 ;  /* 0x0000001216169208 */ /* 0x000fc40006800000 */
[----:B------:R-:W-:Y:S02]  /*0760*/  FSETP.NAN.AND P0, PT, R25, R25, PT ;  /* 0x000000191900720b */ /* 0x000fe40003f08000 */
[----:B------:R-:W-:Y:S02]  /*0770*/  FSETP.NAN.AND P4, PT, R26, R26, PT ;  /* 0x0000001a1a00720b */ /* 0x000fe40003f88000 */
[----:B------:R-:W-:Y:S02]  /*0780*/  FSETP.NAN.AND P1, PT, R27, R27, PT ;  /* 0x0000001b1b00720b */ /* 0x000fe40003f28000 */
[----:B------:R-:W-:Y:S02]  /*0790*/  FSETP.GEU.AND P5, PT, R19, R23, PT ;  /* 0x000000171300720b */ /* 0x000fe40003fae000 */
[----:B------:R-:W-:Y:S02]  /*07a0*/  FSETP.GEU.AND P6, PT, R20, R24, PT ;  /* 0x000000181400720b */ /* 0x000fe40003fce000 */
[----:B------:R-:W-:-:S02]  /*07b0*/  @!P2 FSEL R23, R23, R19, !P5 ;  /* 0x000000131717a208 */ /* 0x000fc40006800000 */
[----:B------:R-:W-:Y:S02]  /*07c0*/  @!P3 SEL R24, R24, R20, !P6 ;  /* 0x000000141818b207 */ /* 0x000fe40007000000 */
[----:B------:R-:W-:Y:S02]  /*07d0*/  FSETP.GEU.AND P2, PT, R21, R25, PT ;  /* 0x000000191500720b */ /* 0x000fe40003f4e000 */
[----:B------:R-:W-:Y:S02]  /*07e0*/  FSETP.GEU.AND P3, PT, R22, R26, PT ;  /* 0x0000001a1600720b */ /* 0x000fe40003f6e000 */
[----:B------:R-:W-:Y:S02]  /*07f0*/  FSETP.GEU.AND P5, PT, R23, R27, PT ;  /* 0x0000001b1700720b */ /* 0x000fe40003fae000 */
[----:B------:R-:W-:Y:S02]  /*0800*/  @!P0 SEL R25, R25, R21, !P2 ;  /* 0x0000001519198207 */ /* 0x000fe40005000000 */
[----:B------:R-:W-:-:S02]  /*0810*/  @!P4 SEL R26, R26, R22, !P3 ;  /* 0x000000161a1ac207 */ /* 0x000fc40005800000 */
[----:B------:R-:W-:-:S05]  /*0820*/  @!P1 SEL R27, R27, R23, !P5 ;  /* 0x000000171b1b9207 */ /* 0x000fca0006800000 */
[----:B------:R-:W-:Y:S01]  /*0830*/  STG.E.128 desc[UR4][R2.64+0x800], R24 ;  /* 0x0008001802007986 */ /* 0x000fe2000c101d04 */
[----:B------:R-:W-:Y:S05]  /*0840*/  EXIT ;  /* 0x000000000000794d */ /* 0x000fea0003800000 */
.L_x_0:
[----:B------:R-:W-:-:S00]  /*0850*/  BRA `(.L_x_0) ;  /* 0xfffffffc00fc7947 */ /* 0x000fc0000383ffff */
[----:B------:R-:W-:-:S00]  /*0860*/  NOP ;  /* 0x0000000000007918 */ /* 0x000fc00000000000 */
        /* <DEDUP_REMOVED lines=9> */
.L_x_1:


//--------------------- .nv.constant0.triton_poi_fused_convolution_max_pool2d_with_indices_relu_11 --------------------------
	.section	.nv.constant0.triton_poi_fused_convolution_max_pool2d_with_indices_relu_11,"a",@progbits
	.sectionflags	@""
	.align	4
.nv.constant0.triton_poi_fused_convolution_max_pool2d_with_indices_relu_11:
	.zero		548
